//
// Generated by NVIDIA NVVM Compiler
//
// Compiler Build ID: CL-36424714
// Cuda compilation tools, release 13.0, V13.0.88
// Based on NVVM 20.0.0
//

.version 9.0
.target sm_100
.address_size 64


.entry _ZN32_GLOBAL__N__c385654e_4_k_cu_main14forward_kernelEPfi(
	.param .u64 .ptr .align 1 _ZN32_GLOBAL__N__c385654e_4_k_cu_main14forward_kernelEPfi_param_0,
	.param .u32 _ZN32_GLOBAL__N__c385654e_4_k_cu_main14forward_kernelEPfi_param_1
)
{
	.reg .pred 	%p<2>;
	.reg .b32 	%r<6>;
	.reg .b32 	%f<3>;
	.reg .b64 	%rd<5>;

	ld.param.u64 	%rd1, [_ZN32_GLOBAL__N__c385654e_4_k_cu_main14forward_kernelEPfi_param_0];
	ld.param.u32 	%r2, [_ZN32_GLOBAL__N__c385654e_4_k_cu_main14forward_kernelEPfi_param_1];
	mov.u32 	%r3, %ctaid.x;
	mov.u32 	%r4, %ntid.x;
	mov.u32 	%r5, %tid.x;
	mad.lo.s32 	%r1, %r3, %r4, %r5;
	setp.ge.s32 	%p1, %r1, %r2;
	@%p1 bra 	$L__BB0_2;
	cvta.to.global.u64 	%rd2, %rd1;
	mul.wide.s32 	%rd3, %r1, 4;
	add.s64 	%rd4, %rd2, %rd3;
	ld.global.f32 	%f1, [%rd4];
	fma.rn.f32 	%f2, %f1, 0f3F800347, 0f3DCCCCCD;
	st.global.f32 	[%rd4], %f2;
$L__BB0_2:
	ret;

}


// ===== COMPILED SASS (sm_100) =====

	.target	sm_100

	.elftype	@"ET_EXEC"


//--------------------- .note.nv.tkinfo           --------------------------
	.section	.note.nv.tkinfo,"",@"SHT_NOTE"
	.sectionflags	@"SHF_NOTE_NV_TKINFO"
	.tkinfo
        /*0018*/ 	.word	0x00000002
        /*0030*/ 	.string	""
        /*0030*/ 	.string	"ptxas"
        /*0030*/ 	.string	"Cuda compilation tools, release 13.0, V13.0.88"
        /*0030*/ 	.string	"Build cuda_13.0.r13.0/compiler.36424714_0"
        /*0030*/ 	.string	"-arch sm_100 -m 64 "



//--------------------- .note.nv.cuinfo           --------------------------
	.section	.note.nv.cuinfo,"",@"SHT_NOTE"
	.sectionflags	@"SHF_NOTE_NV_CUINFO"
        /*0018*/ 	.short	0x0002
        /*001a*/ 	.short	0x0064
        /*001c*/ 	.short	0x0082
	.zero		2


//--------------------- .nv.info                  --------------------------
	.section	.nv.info,"",@"SHT_CUDA_INFO"
	.align	4


	//----- nvinfo : EIATTR_REGCOUNT
	.align		4
        /*0000*/ 	.byte	0x04, 0x2f
        /*0002*/ 	.short	(.L_1 - .L_0)
	.align		4
.L_0:
        /*0004*/ 	.word	index@(_ZN32_GLOBAL__N__c385654e_4_k_cu_main14forward_kernelEPfi)
        /*0008*/ 	.word	0x00000008


	//----- nvinfo : EIATTR_FRAME_SIZE
	.align		4
.L_1:
        /*000c*/ 	.byte	0x04, 0x11
        /*000e*/ 	.short	(.L_3 - .L_2)
	.align		4
.L_2:
        /*0010*/ 	.word	index@(_ZN32_GLOBAL__N__c385654e_4_k_cu_main14forward_kernelEPfi)
        /*0014*/ 	.word	0x00000000


	//----- nvinfo : EIATTR_MIN_STACK_SIZE
	.align		4
.L_3:
        /*0018*/ 	.byte	0x04, 0x12
        /*001a*/ 	.short	(.L_5 - .L_4)
	.align		4
.L_4:
        /*001c*/ 	.word	index@(_ZN32_GLOBAL__N__c385654e_4_k_cu_main14forward_kernelEPfi)
        /*0020*/ 	.word	0x00000000
.L_5:


//--------------------- .nv.compat                --------------------------
	.section	.nv.compat,"",@"SHT_CUDA_COMPAT_INFO"
	.align	4
        /*0000*/ 	.byte	0x02, 0x09, 0x00, 0x00, 0x02, 0x02, 0x01, 0x00, 0x02, 0x05, 0x05, 0x00, 0x03, 0x07, 0x01, 0x01
        /*0010*/ 	.byte	0x02, 0x03, 0x00, 0x00, 0x02, 0x06, 0x01, 0x00, 0x04, 0x0b, 0x08, 0x00, 0x09, 0x00, 0x00, 0x00
        /*0020*/ 	.byte	0x00, 0x00, 0x00, 0x00


//--------------------- .nv.info._ZN32_GLOBAL__N__c385654e_4_k_cu_main14forward_kernelEPfi --------------------------
	.section	.nv.info._ZN32_GLOBAL__N__c385654e_4_k_cu_main14forward_kernelEPfi,"",@"SHT_CUDA_INFO"
	.sectionflags	@""
	.align	4


	//----- nvinfo : EIATTR_CUDA_API_VERSION
	.align		4
        /*0000*/ 	.byte	0x04, 0x37
        /*0002*/ 	.short	(.L_7 - .L_6)
.L_6:
        /*0004*/ 	.word	0x00000082


	//----- nvinfo : EIATTR_KPARAM_INFO
	.align		4
.L_7:
        /*0008*/ 	.byte	0x04, 0x17
        /*000a*/ 	.short	(.L_9 - .L_8)
.L_8:
        /*000c*/ 	.word	0x00000000
        /*0010*/ 	.short	0x0001
        /*0012*/ 	.short	0x0008
        /*0014*/ 	.byte	0x00, 0xf0, 0x11, 0x00


	//----- nvinfo : EIATTR_KPARAM_INFO
	.align		4
.L_9:
        /*0018*/ 	.byte	0x04, 0x17
        /*001a*/ 	.short	(.L_11 - .L_10)
.L_10:
        /*001c*/ 	.word	0x00000000
        /*0020*/ 	.short	0x0000
        /*0022*/ 	.short	0x0000
        /*0024*/ 	.byte	0x00, 0xf5, 0x21, 0x00


	//----- nvinfo : EIATTR_SPARSE_MMA_MASK
	.align		4
.L_11:
        /*0028*/ 	.byte	0x03, 0x50
        /*002a*/ 	.short	0x0000


	//----- nvinfo : EIATTR_MAXREG_COUNT
	.align		4
        /*002c*/ 	.byte	0x03, 0x1b
        /*002e*/ 	.short	0x00ff


	//----- nvinfo : EIATTR_MERCURY_ISA_VERSION
	.align		4
        /*0030*/ 	.byte	0x03, 0x5f
        /*0032*/ 	.short	0x0101


	//----- nvinfo : EIATTR_VRC_CTA_INIT_COUNT
	.align		4
        /*0034*/ 	.byte	0x02, 0x4a
	.zero		1
	.zero		1


	//----- nvinfo : EIATTR_EXIT_INSTR_OFFSETS
	.align		4
        /*0038*/ 	.byte	0x04, 0x1c
        /*003a*/ 	.short	(.L_13 - .L_12)


	//   ....[0]....
.L_12:
        /*003c*/ 	.word	0x00000070


	//   ....[1]....
        /*0040*/ 	.word	0x000000f0


	//----- nvinfo : EIATTR_CBANK_PARAM_SIZE
	.align		4
.L_13:
        /*0044*/ 	.byte	0x03, 0x19
        /*0046*/ 	.short	0x000c


	//----- nvinfo : EIATTR_PARAM_CBANK
	.align		4
        /*0048*/ 	.byte	0x04, 0x0a
        /*004a*/ 	.short	(.L_15 - .L_14)
	.align		4
.L_14:
        /*004c*/ 	.word	index@(.nv.constant0._ZN32_GLOBAL__N__c385654e_4_k_cu_main14forward_kernelEPfi)
        /*0050*/ 	.short	0x0380
        /*0052*/ 	.short	0x000c


	//----- nvinfo : EIATTR_SW_WAR
	.align		4
.L_15:
        /*0054*/ 	.byte	0x04, 0x36
        /*0056*/ 	.short	(.L_17 - .L_16)
.L_16:
        /*0058*/ 	.word	0x00000008
.L_17:


//--------------------- .nv.callgraph             --------------------------
	.section	.nv.callgraph,"",@"SHT_CUDA_CALLGRAPH"
	.align	4
	.sectionentsize	8
	.align		4
        /*0000*/ 	.word	0x00000000
	.align		4
        /*0004*/ 	.word	0xffffffff
	.align		4
        /*0008*/ 	.word	0x00000000
	.align		4
        /*000c*/ 	.word	0xfffffffe
	.align		4
        /*0010*/ 	.word	0x00000000
	.align		4
        /*0014*/ 	.word	0xfffffffd
	.align		4
        /*0018*/ 	.word	0x00000000
	.align		4
        /*001c*/ 	.word	0xfffffffc


//--------------------- .text._ZN32_GLOBAL__N__c385654e_4_k_cu_main14forward_kernelEPfi --------------------------
	.section	.text._ZN32_GLOBAL__N__c385654e_4_k_cu_main14forward_kernelEPfi,"ax",@progbits
	.align	128
.text._ZN32_GLOBAL__N__c385654e_4_k_cu_main14forward_kernelEPfi:
        .type           _ZN32_GLOBAL__N__c385654e_4_k_cu_main14forward_kernelEPfi,@function
        .size           _ZN32_GLOBAL__N__c385654e_4_k_cu_main14forward_kernelEPfi,(.L_x_1 - _ZN32_GLOBAL__N__c385654e_4_k_cu_main14forward_kernelEPfi)
        .other          _ZN32_GLOBAL__N__c385654e_4_k_cu_main14forward_kernelEPfi,@"STO_CUDA_ENTRY STV_DEFAULT"
_ZN32_GLOBAL__N__c385654e_4_k_cu_main14forward_kernelEPfi:
[----:B------:R-:W-:Y:S01]  /*0000*/  LDC R1, c[0x0][0x37c] ;  /* 0x0000df00ff017b82 */ /* 0x000fe20000000800 */
[----:B------:R-:W0:Y:S07]  /*0010*/  S2R R0, SR_TID.X ;  /* 0x0000000000007919 */ /* 0x000e2e0000002100 */
[----:B------:R-:W0:Y:S01]  /*0020*/  S2UR UR4, SR_CTAID.X ;  /* 0x00000000000479c3 */ /* 0x000e220000002500 */
[----:B------:R-:W1:Y:S07]  /*0030*/  LDCU UR5, c[0x0][0x388] ;  /* 0x00007100ff0577ac */ /* 0x000e6e0008000800 */
[----:B------:R-:W0:Y:S02]  /*0040*/  LDC R5, c[0x0][0x360] ;  /* 0x0000d800ff057b82 */ /* 0x000e240000000800 */
[----:B0-----:R-:W-:-:S05]  /*0050*/  IMAD R5, R5, UR4, R0 ;  /* 0x0000000405057c24 */ /* 0x001fca000f8e0200 */
[----:B-1----:R-:W-:-:S13]  /*0060*/  ISETP.GE.AND P0, PT, R5, UR5, PT ;  /* 0x0000000505007c0c */ /* 0x002fda000bf06270 */
[----:B------:R-:W-:Y:S05]  /*0070*/  @P0 EXIT ;  /* 0x000000000000094d */ /* 0x000fea0003800000 */
[----:B------:R-:W0:Y:S01]  /*0080*/  LDC.64 R2, c[0x0][0x380] ;  /* 0x0000e000ff027b82 */ /* 0x000e220000000a00 */
[----:B------:R-:W1:Y:S01]  /*0090*/  LDCU.64 UR4, c[0x0][0x358] ;  /* 0x00006b00ff0477ac */ /* 0x000e620008000a00 */
[----:B0-----:R-:W-:-:S05]  /*00a0*/  IMAD.WIDE R2, R5, 0x4, R2 ;  /* 0x0000000405027825 */ /* 0x001fca00078e0202 */
[----:B-1----:R-:W2:Y:S01]  /*00b0*/  LDG.E R0, desc[UR4][R2.64] ;  /* 0x0000000402007981 */ /* 0x002ea2000c1e1900 */
[----:B------:R-:W-:-:S05]  /*00c0*/  HFMA2 R5, -RZ, RZ, 1.875, 5.0008296966552734375e-05 ;  /* 0x3f800347ff057431 */ /* 0x000fca00000001ff */
[----:B--2---:R-:W-:-:S05]  /*00d0*/  FFMA R5, R0, R5, 0.10000000149011611938 ;  /* 0x3dcccccd00057423 */ /* 0x004fca0000000005 */
[----:B------:R-:W-:Y:S01]  /*00e0*/  STG.E desc[UR4][R2.64], R5 ;  /* 0x0000000502007986 */ /* 0x000fe2000c101904 */
[----:B------:R-:W-:Y:S05]  /*00f0*/  EXIT ;  /* 0x000000000000794d */ /* 0x000fea0003800000 */
.L_x_0:
[----:B------:R-:W-:-:S00]  /*0100*/  BRA `(.L_x_0) ;  /* 0xfffffffc00fc7947 */ /* 0x000fc0000383ffff */
[----:B------:R-:W-:-:S00]  /*0110*/  NOP ;  /* 0x0000000000007918 */ /* 0x000fc00000000000 */
        /* <DEDUP_REMOVED lines=14> */
.L_x_1:


//--------------------- .nv.shared.reserved.0     --------------------------
	.section	.nv.shared.reserved.0,"aw",@nobits
	.weak		__nv_reservedSMEM_offset_0_alias
	.size		__nv_reservedSMEM_offset_0_alias, 0, 64
	.other		__nv_reservedSMEM_offset_0_alias,@"STO_CUDA_RESERVED_SHARED STV_DEFAULT"
__nv_reservedSMEM_offset_0_alias:
	.zero		0
	.zero		64


//--------------------- .nv.constant0._ZN32_GLOBAL__N__c385654e_4_k_cu_main14forward_kernelEPfi --------------------------
	.section	.nv.constant0._ZN32_GLOBAL__N__c385654e_4_k_cu_main14forward_kernelEPfi,"a",@progbits
	.sectionflags	@""
	.align	4
.nv.constant0._ZN32_GLOBAL__N__c385654e_4_k_cu_main14forward_kernelEPfi:
	.zero		908


//--------------------- SYMBOLS --------------------------

	.type		.nv.reservedSmem.offset0,@object
	.size		.nv.reservedSmem.offset0,0x4
